//
// Generated by NVIDIA NVVM Compiler
//
// Compiler Build ID: CL-36424714
// Cuda compilation tools, release 13.0, V13.0.88
// Based on NVVM 20.0.0
//

.version 9.0
.target sm_100
.address_size 64

	// .globl	_Z16count_charactersPiS_li

.visible .entry _Z16count_charactersPiS_li(
	.param .u64 .ptr .align 1 _Z16count_charactersPiS_li_param_0,
	.param .u64 .ptr .align 1 _Z16count_charactersPiS_li_param_1,
	.param .u64 _Z16count_charactersPiS_li_param_2,
	.param .u32 _Z16count_charactersPiS_li_param_3
)
{
	.reg .pred 	%p<8>;
	.reg .b32 	%r<26>;
	.reg .b64 	%rd<56>;

	ld.param.u64 	%rd24, [_Z16count_charactersPiS_li_param_0];
	ld.param.u64 	%rd25, [_Z16count_charactersPiS_li_param_1];
	ld.param.u64 	%rd23, [_Z16count_charactersPiS_li_param_2];
	ld.param.u32 	%r2, [_Z16count_charactersPiS_li_param_3];
	cvta.to.global.u64 	%rd1, %rd25;
	cvta.to.global.u64 	%rd2, %rd24;
	mov.u32 	%r3, %tid.x;
	mov.u32 	%r4, %ctaid.x;
	mov.u32 	%r1, %ntid.x;
	mad.lo.s32 	%r5, %r4, %r1, %r3;
	cvt.s64.s32 	%rd54, %r5;
	setp.le.s64 	%p1, %rd23, %rd54;
	@%p1 bra 	$L__BB0_10;
	mov.u32 	%r6, %nctaid.x;
	mul.lo.s32 	%r7, %r6, %r1;
	cvt.s64.s32 	%rd4, %r7;
	add.s64 	%rd26, %rd4, %rd54;
	max.s64 	%rd27, %rd23, %rd26;
	setp.lt.s64 	%p2, %rd26, %rd23;
	selp.u64 	%rd5, 1, 0, %p2;
	add.s64 	%rd28, %rd26, %rd5;
	sub.s64 	%rd6, %rd27, %rd28;
	or.b64  	%rd29, %rd6, %rd4;
	and.b64  	%rd30, %rd29, -4294967296;
	setp.ne.s64 	%p3, %rd30, 0;
	@%p3 bra 	$L__BB0_3;
	cvt.u32.u64 	%r8, %rd4;
	cvt.u32.u64 	%r9, %rd6;
	div.u32 	%r10, %r9, %r8;
	cvt.u64.u32 	%rd50, %r10;
	bra.uni 	$L__BB0_4;
$L__BB0_3:
	div.u64 	%rd50, %rd6, %rd4;
$L__BB0_4:
	add.s64 	%rd10, %rd50, %rd5;
	and.b64  	%rd31, %rd10, 3;
	setp.eq.s64 	%p4, %rd31, 3;
	@%p4 bra 	$L__BB0_7;
	shl.b64 	%rd32, %rd54, 2;
	add.s64 	%rd52, %rd2, %rd32;
	shl.b64 	%rd12, %rd4, 2;
	add.s64 	%rd33, %rd10, 1;
	and.b64  	%rd51, %rd33, 3;
$L__BB0_6:
	.pragma "nounroll";
	ld.global.u32 	%r11, [%rd52];
	sub.s32 	%r12, %r11, %r2;
	mul.wide.s32 	%rd34, %r12, 4;
	add.s64 	%rd35, %rd1, %rd34;
	atom.global.add.u32 	%r13, [%rd35], 1;
	add.s64 	%rd54, %rd54, %rd4;
	add.s64 	%rd52, %rd52, %rd12;
	add.s64 	%rd51, %rd51, -1;
	setp.ne.s64 	%p5, %rd51, 0;
	@%p5 bra 	$L__BB0_6;
$L__BB0_7:
	setp.lt.u64 	%p6, %rd10, 3;
	@%p6 bra 	$L__BB0_10;
	shl.b64 	%rd40, %rd4, 2;
$L__BB0_9:
	shl.b64 	%rd36, %rd54, 2;
	add.s64 	%rd37, %rd2, %rd36;
	ld.global.u32 	%r14, [%rd37];
	sub.s32 	%r15, %r14, %r2;
	mul.wide.s32 	%rd38, %r15, 4;
	add.s64 	%rd39, %rd1, %rd38;
	atom.global.add.u32 	%r16, [%rd39], 1;
	add.s64 	%rd41, %rd37, %rd40;
	ld.global.u32 	%r17, [%rd41];
	sub.s32 	%r18, %r17, %r2;
	mul.wide.s32 	%rd42, %r18, 4;
	add.s64 	%rd43, %rd1, %rd42;
	atom.global.add.u32 	%r19, [%rd43], 1;
	add.s64 	%rd44, %rd41, %rd40;
	ld.global.u32 	%r20, [%rd44];
	sub.s32 	%r21, %r20, %r2;
	mul.wide.s32 	%rd45, %r21, 4;
	add.s64 	%rd46, %rd1, %rd45;
	atom.global.add.u32 	%r22, [%rd46], 1;
	add.s64 	%rd47, %rd44, %rd40;
	ld.global.u32 	%r23, [%rd47];
	sub.s32 	%r24, %r23, %r2;
	mul.wide.s32 	%rd48, %r24, 4;
	add.s64 	%rd49, %rd1, %rd48;
	atom.global.add.u32 	%r25, [%rd49], 1;
	add.s64 	%rd54, %rd40, %rd54;
	setp.lt.s64 	%p7, %rd54, %rd23;
	@%p7 bra 	$L__BB0_9;
$L__BB0_10:
	ret;

}


// ===== COMPILED SASS (sm_100) =====

	.target	sm_100

	.elftype	@"ET_EXEC"


//--------------------- .note.nv.tkinfo           --------------------------
	.section	.note.nv.tkinfo,"",@"SHT_NOTE"
	.sectionflags	@"SHF_NOTE_NV_TKINFO"
	.tkinfo
        /*0018*/ 	.word	0x00000002
        /*0030*/ 	.string	""
        /*0030*/ 	.string	"ptxas"
        /*0030*/ 	.string	"Cuda compilation tools, release 13.0, V13.0.88"
        /*0030*/ 	.string	"Build cuda_13.0.r13.0/compiler.36424714_0"
        /*0030*/ 	.string	"-arch sm_100 -m 64 "



//--------------------- .note.nv.cuinfo           --------------------------
	.section	.note.nv.cuinfo,"",@"SHT_NOTE"
	.sectionflags	@"SHF_NOTE_NV_CUINFO"
        /*0018*/ 	.short	0x0002
        /*001a*/ 	.short	0x0064
        /*001c*/ 	.short	0x0082
	.zero		2


//--------------------- .nv.info                  --------------------------
	.section	.nv.info,"",@"SHT_CUDA_INFO"
	.align	4


	//----- nvinfo : EIATTR_REGCOUNT
	.align		4
        /*0000*/ 	.byte	0x04, 0x2f
        /*0002*/ 	.short	(.L_1 - .L_0)
	.align		4
.L_0:
        /*0004*/ 	.word	index@(_Z16count_charactersPiS_li)
        /*0008*/ 	.word	0x00000016


	//----- nvinfo : EIATTR_FRAME_SIZE
	.align		4
.L_1:
        /*000c*/ 	.byte	0x04, 0x11
        /*000e*/ 	.short	(.L_3 - .L_2)
	.align		4
.L_2:
        /*0010*/ 	.word	index@($__internal_0_$__cuda_sm20_div_u64)
        /*0014*/ 	.word	0x00000000


	//----- nvinfo : EIATTR_FRAME_SIZE
	.align		4
.L_3:
        /*0018*/ 	.byte	0x04, 0x11
        /*001a*/ 	.short	(.L_5 - .L_4)
	.align		4
.L_4:
        /*001c*/ 	.word	index@(_Z16count_charactersPiS_li)
        /*0020*/ 	.word	0x00000000


	//----- nvinfo : EIATTR_MIN_STACK_SIZE
	.align		4
.L_5:
        /*0024*/ 	.byte	0x04, 0x12
        /*0026*/ 	.short	(.L_7 - .L_6)
	.align		4
.L_6:
        /*0028*/ 	.word	index@(_Z16count_charactersPiS_li)
        /*002c*/ 	.word	0x00000000
.L_7:


//--------------------- .nv.compat                --------------------------
	.section	.nv.compat,"",@"SHT_CUDA_COMPAT_INFO"
	.align	4
        /*0000*/ 	.byte	0x02, 0x09, 0x00, 0x00, 0x02, 0x02, 0x01, 0x00, 0x02, 0x05, 0x05, 0x00, 0x03, 0x07, 0x01, 0x01
        /*0010*/ 	.byte	0x02, 0x03, 0x00, 0x00, 0x02, 0x06, 0x01, 0x00, 0x04, 0x0b, 0x08, 0x00, 0x09, 0x00, 0x00, 0x00
        /*0020*/ 	.byte	0x00, 0x00, 0x00, 0x00


//--------------------- .nv.info._Z16count_charactersPiS_li --------------------------
	.section	.nv.info._Z16count_charactersPiS_li,"",@"SHT_CUDA_INFO"
	.sectionflags	@""
	.align	4


	//----- nvinfo : EIATTR_CUDA_API_VERSION
	.align		4
        /*0000*/ 	.byte	0x04, 0x37
        /*0002*/ 	.short	(.L_9 - .L_8)
.L_8:
        /*0004*/ 	.word	0x00000082


	//----- nvinfo : EIATTR_KPARAM_INFO
	.align		4
.L_9:
        /*0008*/ 	.byte	0x04, 0x17
        /*000a*/ 	.short	(.L_11 - .L_10)
.L_10:
        /*000c*/ 	.word	0x00000000
        /*0010*/ 	.short	0x0003
        /*0012*/ 	.short	0x0018
        /*0014*/ 	.byte	0x00, 0xf0, 0x11, 0x00


	//----- nvinfo : EIATTR_KPARAM_INFO
	.align		4
.L_11:
        /*0018*/ 	.byte	0x04, 0x17
        /*001a*/ 	.short	(.L_13 - .L_12)
.L_12:
        /*001c*/ 	.word	0x00000000
        /*0020*/ 	.short	0x0002
        /*0022*/ 	.short	0x0010
        /*0024*/ 	.byte	0x00, 0xf0, 0x21, 0x00


	//----- nvinfo : EIATTR_KPARAM_INFO
	.align		4
.L_13:
        /*0028*/ 	.byte	0x04, 0x17
        /*002a*/ 	.short	(.L_15 - .L_14)
.L_14:
        /*002c*/ 	.word	0x00000000
        /*0030*/ 	.short	0x0001
        /*0032*/ 	.short	0x0008
        /*0034*/ 	.byte	0x00, 0xf5, 0x21, 0x00


	//----- nvinfo : EIATTR_KPARAM_INFO
	.align		4
.L_15:
        /*0038*/ 	.byte	0x04, 0x17
        /*003a*/ 	.short	(.L_17 - .L_16)
.L_16:
        /*003c*/ 	.word	0x00000000
        /*0040*/ 	.short	0x0000
        /*0042*/ 	.short	0x0000
        /*0044*/ 	.byte	0x00, 0xf5, 0x21, 0x00


	//----- nvinfo : EIATTR_SPARSE_MMA_MASK
	.align		4
.L_17:
        /*0048*/ 	.byte	0x03, 0x50
        /*004a*/ 	.short	0x0000


	//----- nvinfo : EIATTR_MAXREG_COUNT
	.align		4
        /*004c*/ 	.byte	0x03, 0x1b
        /*004e*/ 	.short	0x00ff


	//----- nvinfo : EIATTR_MERCURY_ISA_VERSION
	.align		4
        /*0050*/ 	.byte	0x03, 0x5f
        /*0052*/ 	.short	0x0101


	//----- nvinfo : EIATTR_VRC_CTA_INIT_COUNT
	.align		4
        /*0054*/ 	.byte	0x02, 0x4a
	.zero		1
	.zero		1


	//----- nvinfo : EIATTR_EXIT_INSTR_OFFSETS
	.align		4
        /*0058*/ 	.byte	0x04, 0x1c
        /*005a*/ 	.short	(.L_19 - .L_18)


	//   ....[0]....
.L_18:
        /*005c*/ 	.word	0x00000090


	//   ....[1]....
        /*0060*/ 	.word	0x00000560


	//   ....[2]....
        /*0064*/ 	.word	0x000007b0


	//----- nvinfo : EIATTR_CRS_STACK_SIZE
	.align		4
.L_19:
        /*0068*/ 	.byte	0x04, 0x1e
        /*006a*/ 	.short	(.L_21 - .L_20)
.L_20:
        /*006c*/ 	.word	0x00000000


	//----- nvinfo : EIATTR_CBANK_PARAM_SIZE
	.align		4
.L_21:
        /*0070*/ 	.byte	0x03, 0x19
        /*0072*/ 	.short	0x001c


	//----- nvinfo : EIATTR_PARAM_CBANK
	.align		4
        /*0074*/ 	.byte	0x04, 0x0a
        /*0076*/ 	.short	(.L_23 - .L_22)
	.align		4
.L_22:
        /*0078*/ 	.word	index@(.nv.constant0._Z16count_charactersPiS_li)
        /*007c*/ 	.short	0x0380
        /*007e*/ 	.short	0x001c


	//----- nvinfo : EIATTR_SW_WAR
	.align		4
.L_23:
        /*0080*/ 	.byte	0x04, 0x36
        /*0082*/ 	.short	(.L_25 - .L_24)
.L_24:
        /*0084*/ 	.word	0x00000008
.L_25:


//--------------------- .nv.callgraph             --------------------------
	.section	.nv.callgraph,"",@"SHT_CUDA_CALLGRAPH"
	.align	4
	.sectionentsize	8
	.align		4
        /*0000*/ 	.word	0x00000000
	.align		4
        /*0004*/ 	.word	0xffffffff
	.align		4
        /*0008*/ 	.word	0x00000000
	.align		4
        /*000c*/ 	.word	0xfffffffe
	.align		4
        /*0010*/ 	.word	0x00000000
	.align		4
        /*0014*/ 	.word	0xfffffffd
	.align		4
        /*0018*/ 	.word	0x00000000
	.align		4
        /*001c*/ 	.word	0xfffffffc


//--------------------- .text._Z16count_charactersPiS_li --------------------------
	.section	.text._Z16count_charactersPiS_li,"ax",@progbits
	.align	128
        .global         _Z16count_charactersPiS_li
        .type           _Z16count_charactersPiS_li,@function
        .size           _Z16count_charactersPiS_li,(.L_x_8 - _Z16count_charactersPiS_li)
        .other          _Z16count_charactersPiS_li,@"STO_CUDA_ENTRY STV_DEFAULT"
_Z16count_charactersPiS_li:
.text._Z16count_charactersPiS_li:
[----:B------:R-:W-:Y:S01]  /*0000*/  LDC R1, c[0x0][0x37c] ;  /* 0x0000df00ff017b82 */ /* 0x000fe20000000800 */
[----:B------:R-:W0:Y:S07]  /*0010*/  S2R R3, SR_TID.X ;  /* 0x0000000000037919 */ /* 0x000e2e0000002100 */
[----:B------:R-:W0:Y:S01]  /*0020*/  S2UR UR4, SR_CTAID.X ;  /* 0x00000000000479c3 */ /* 0x000e220000002500 */
[----:B------:R-:W1:Y:S07]  /*0030*/  LDCU.64 UR6, c[0x0][0x390] ;  /* 0x00007200ff0677ac */ /* 0x000e6e0008000a00 */
[----:B------:R-:W0:Y:S02]  /*0040*/  LDC R2, c[0x0][0x360] ;  /* 0x0000d800ff027b82 */ /* 0x000e240000000800 */
[----:B0-----:R-:W-:-:S05]  /*0050*/  IMAD R3, R2, UR4, R3 ;  /* 0x0000000402037c24 */ /* 0x001fca000f8e0203 */
[----:B-1----:R-:W-:Y:S02]  /*0060*/  ISETP.GE.U32.AND P0, PT, R3, UR6, PT ;  /* 0x0000000603007c0c */ /* 0x002fe4000bf06070 */
[----:B------:R-:W-:-:S04]  /*0070*/  SHF.R.S32.HI R0, RZ, 0x1f, R3 ;  /* 0x0000001fff007819 */ /* 0x000fc80000011403 */
[----:B------:R-:W-:-:S13]  /*0080*/  ISETP.GE.AND.EX P0, PT, R0, UR7, PT, P0 ;  /* 0x0000000700007c0c */ /* 0x000fda000bf06300 */
[----:B------:R-:W-:Y:S05]  /*0090*/  @P0 EXIT ;  /* 0x000000000000094d */ /* 0x000fea0003800000 */
[----:B------:R-:W0:Y:S01]  /*00a0*/  LDCU UR4, c[0x0][0x370] ;  /* 0x00006e00ff0477ac */ /* 0x000e220008000800 */
[----:B------:R-:W-:Y:S01]  /*00b0*/  BSSY.RECONVERGENT B0, `(.L_x_0) ;  /* 0x0000027000007945 */ /* 0x000fe20003800200 */
[----:B0-----:R-:W-:-:S05]  /*00c0*/  IMAD R2, R2, UR4, RZ ;  /* 0x0000000402027c24 */ /* 0x001fca000f8e02ff */
[----:B------:R-:W-:Y:S02]  /*00d0*/  IADD3 R8, P0, PT, R2, R3, RZ ;  /* 0x0000000302087210 */ /* 0x000fe40007f1e0ff */
[----:B------:R-:W-:Y:S02]  /*00e0*/  SHF.R.S32.HI R5, RZ, 0x1f, R2 ;  /* 0x0000001fff057819 */ /* 0x000fe40000011402 */
[----:B------:R-:W-:-:S03]  /*00f0*/  ISETP.GT.U32.AND P1, PT, R8, UR6, PT ;  /* 0x0000000608007c0c */ /* 0x000fc6000bf24070 */
[----:B------:R-:W-:Y:S01]  /*0100*/  IMAD.X R9, R5, 0x1, R0, P0 ;  /* 0x0000000105097824 */ /* 0x000fe200000e0600 */
[----:B------:R-:W-:-:S04]  /*0110*/  ISETP.GE.U32.AND P0, PT, R8, UR6, PT ;  /* 0x0000000608007c0c */ /* 0x000fc8000bf06070 */
[C---:B------:R-:W-:Y:S02]  /*0120*/  ISETP.GT.AND.EX P1, PT, R9.reuse, UR7, PT, P1 ;  /* 0x0000000709007c0c */ /* 0x040fe4000bf24310 */
[C---:B------:R-:W-:Y:S02]  /*0130*/  ISETP.GE.AND.EX P0, PT, R9.reuse, UR7, PT, P0 ;  /* 0x0000000709007c0c */ /* 0x040fe4000bf06300 */
[----:B------:R-:W-:Y:S02]  /*0140*/  SEL R7, R8, UR6, P1 ;  /* 0x0000000608077c07 */ /* 0x000fe40008800000 */
[----:B------:R-:W-:Y:S02]  /*0150*/  SEL R4, RZ, 0x1, P0 ;  /* 0x00000001ff047807 */ /* 0x000fe40000000000 */
[----:B------:R-:W-:Y:S02]  /*0160*/  SEL R6, R9, UR7, P1 ;  /* 0x0000000709067c07 */ /* 0x000fe40008800000 */
[----:B------:R-:W-:-:S04]  /*0170*/  IADD3 R7, P0, P1, R7, -R8, -R4 ;  /* 0x8000000807077210 */ /* 0x000fc8000791e804 */
[----:B------:R-:W-:-:S04]  /*0180*/  IADD3.X R6, PT, PT, R6, -0x1, ~R9, P0, P1 ;  /* 0xffffffff06067810 */ /* 0x000fc800007e2c09 */
[----:B------:R-:W-:-:S04]  /*0190*/  LOP3.LUT R8, R6, R5, RZ, 0xfc, !PT ;  /* 0x0000000506087212 */ /* 0x000fc800078efcff */
[----:B------:R-:W-:-:S13]  /*01a0*/  ISETP.NE.U32.AND P0, PT, R8, RZ, PT ;  /* 0x000000ff0800720c */ /* 0x000fda0003f05070 */
[----:B------:R-:W-:Y:S05]  /*01b0*/  @P0 BRA `(.L_x_1) ;  /* 0x0000000000500947 */ /* 0x000fea0003800000 */
[----:B------:R-:W0:Y:S01]  /*01c0*/  I2F.U32.RP R6, R2 ;  /* 0x0000000200067306 */ /* 0x000e220000209000 */
[----:B------:R-:W-:Y:S01]  /*01d0*/  IMAD.MOV R11, RZ, RZ, -R2 ;  /* 0x000000ffff0b7224 */ /* 0x000fe200078e0a02 */
[----:B------:R-:W-:-:S06]  /*01e0*/  ISETP.NE.U32.AND P2, PT, R2, RZ, PT ;  /* 0x000000ff0200720c */ /* 0x000fcc0003f45070 */
[----:B0-----:R-:W0:Y:S02]  /*01f0*/  MUFU.RCP R6, R6 ;  /* 0x0000000600067308 */ /* 0x001e240000001000 */
[----:B0-----:R-:W-:-:S06]  /*0200*/  VIADD R8, R6, 0xffffffe ;  /* 0x0ffffffe06087836 */ /* 0x001fcc0000000000 */
[----:B------:R0:W1:Y:S02]  /*0210*/  F2I.FTZ.U32.TRUNC.NTZ R9, R8 ;  /* 0x0000000800097305 */ /* 0x000064000021f000 */
[----:B0-----:R-:W-:Y:S02]  /*0220*/  IMAD.MOV.U32 R8, RZ, RZ, RZ ;  /* 0x000000ffff087224 */ /* 0x001fe400078e00ff */
[----:B-1----:R-:W-:-:S04]  /*0230*/  IMAD R11, R11, R9, RZ ;  /* 0x000000090b0b7224 */ /* 0x002fc800078e02ff */
[----:B------:R-:W-:-:S06]  /*0240*/  IMAD.HI.U32 R10, R9, R11, R8 ;  /* 0x0000000b090a7227 */ /* 0x000fcc00078e0008 */
[----:B------:R-:W-:-:S04]  /*0250*/  IMAD.HI.U32 R6, R10, R7, RZ ;  /* 0x000000070a067227 */ /* 0x000fc800078e00ff */
[----:B------:R-:W-:-:S04]  /*0260*/  IMAD.MOV R9, RZ, RZ, -R6 ;  /* 0x000000ffff097224 */ /* 0x000fc800078e0a06 */
[----:B------:R-:W-:-:S05]  /*0270*/  IMAD R7, R2, R9, R7 ;  /* 0x0000000902077224 */ /* 0x000fca00078e0207 */
[----:B------:R-:W-:-:S13]  /*0280*/  ISETP.GE.U32.AND P0, PT, R7, R2, PT ;  /* 0x000000020700720c */ /* 0x000fda0003f06070 */
[----:B------:R-:W-:Y:S02]  /*0290*/  @P0 IMAD.IADD R7, R7, 0x1, -R2 ;  /* 0x0000000107070824 */ /* 0x000fe400078e0a02 */
[----:B------:R-:W-:-:S03]  /*02a0*/  @P0 VIADD R6, R6, 0x1 ;  /* 0x0000000106060836 */ /* 0x000fc60000000000 */
[----:B------:R-:W-:Y:S01]  /*02b0*/  ISETP.GE.U32.AND P1, PT, R7, R2, PT ;  /* 0x000000020700720c */ /* 0x000fe20003f26070 */
[----:B------:R-:W-:-:S12]  /*02c0*/  HFMA2 R7, -RZ, RZ, 0, 0 ;  /* 0x00000000ff077431 */ /* 0x000fd800000001ff */
[----:B------:R-:W-:Y:S01]  /*02d0*/  @P1 VIADD R6, R6, 0x1 ;  /* 0x0000000106061836 */ /* 0x000fe20000000000 */
[----:B------:R-:W-:Y:S01]  /*02e0*/  @!P2 LOP3.LUT R6, RZ, R2, RZ, 0x33, !PT ;  /* 0x00000002ff06a212 */ /* 0x000fe200078e33ff */
[----:B------:R-:W-:Y:S06]  /*02f0*/  BRA `(.L_x_2) ;  /* 0x0000000000087947 */ /* 0x000fec0003800000 */
.L_x_1:
[----:B------:R-:W-:-:S07]  /*0300*/  MOV R8, 0x320 ;  /* 0x0000032000087802 */ /* 0x000fce0000000f00 */
[----:B------:R-:W-:Y:S05]  /*0310*/  CALL.REL.NOINC `($__internal_0_$__cuda_sm20_div_u64) ;  /* 0x0000000400287944 */ /* 0x000fea0003c00000 */
.L_x_2:
[----:B------:R-:W-:Y:S05]  /*0320*/  BSYNC.RECONVERGENT B0 ;  /* 0x0000000000007941 */ /* 0x000fea0003800200 */
.L_x_0:
[----:B------:R-:W-:Y:S01]  /*0330*/  IADD3 R4, P0, PT, R6, R4, RZ ;  /* 0x0000000406047210 */ /* 0x000fe20007f1e0ff */
[----:B------:R-:W0:Y:S01]  /*0340*/  LDCU.64 UR4, c[0x0][0x358] ;  /* 0x00006b00ff0477ac */ /* 0x000e220008000a00 */
[----:B------:R-:W-:Y:S02]  /*0350*/  BSSY.RECONVERGENT B0, `(.L_x_3) ;  /* 0x0000020000007945 */ /* 0x000fe40003800200 */
[C---:B------:R-:W-:Y:S01]  /*0360*/  LOP3.LUT R8, R4.reuse, 0x3, RZ, 0xc0, !PT ;  /* 0x0000000304087812 */ /* 0x040fe200078ec0ff */
[----:B------:R-:W-:Y:S01]  /*0370*/  IMAD.X R6, RZ, RZ, R7, P0 ;  /* 0x000000ffff067224 */ /* 0x000fe200000e0607 */
[----:B------:R-:W-:Y:S01]  /*0380*/  ISETP.GE.U32.AND P0, PT, R4, 0x3, PT ;  /* 0x000000030400780c */ /* 0x000fe20003f06070 */
[----:B------:R-:W1:Y:S01]  /*0390*/  LDCU UR8, c[0x0][0x398] ;  /* 0x00007300ff0877ac */ /* 0x000e620008000800 */
[----:B------:R-:W-:Y:S02]  /*03a0*/  ISETP.NE.U32.AND P1, PT, R8, 0x3, PT ;  /* 0x000000030800780c */ /* 0x000fe40003f25070 */
[----:B------:R-:W-:-:S02]  /*03b0*/  ISETP.GE.U32.AND.EX P0, PT, R6, RZ, PT, P0 ;  /* 0x000000ff0600720c */ /* 0x000fc40003f06100 */
[----:B------:R-:W-:-:S13]  /*03c0*/  ISETP.NE.AND.EX P1, PT, RZ, RZ, PT, P1 ;  /* 0x000000ffff00720c */ /* 0x000fda0003f25310 */
[----:B01----:R-:W-:Y:S05]  /*03d0*/  @!P1 BRA `(.L_x_4) ;  /* 0x00000000005c9947 */ /* 0x003fea0003800000 */
[----:B------:R-:W0:Y:S01]  /*03e0*/  LDCU.64 UR6, c[0x0][0x380] ;  /* 0x00007000ff0677ac */ /* 0x000e220008000a00 */
[----:B------:R-:W1:Y:S01]  /*03f0*/  LDC.64 R6, c[0x0][0x388] ;  /* 0x0000e200ff067b82 */ /* 0x000e620000000a00 */
[----:B------:R-:W-:Y:S01]  /*0400*/  VIADD R12, R4, 0x1 ;  /* 0x00000001040c7836 */ /* 0x000fe20000000000 */
[----:B------:R-:W-:Y:S01]  /*0410*/  SHF.L.U64.HI R14, R2, 0x2, R5 ;  /* 0x00000002020e7819 */ /* 0x000fe20000010205 */
[----:B------:R-:W-:-:S03]  /*0420*/  IMAD.MOV.U32 R13, RZ, RZ, RZ ;  /* 0x000000ffff0d7224 */ /* 0x000fc600078e00ff */
[----:B------:R-:W-:Y:S02]  /*0430*/  LOP3.LUT R12, R12, 0x3, RZ, 0xc0, !PT ;  /* 0x000000030c0c7812 */ /* 0x000fe400078ec0ff */
[----:B0-----:R-:W-:-:S04]  /*0440*/  LEA R15, P1, R3, UR6, 0x2 ;  /* 0x00000006030f7c11 */ /* 0x001fc8000f8210ff */
[----:B------:R-:W-:-:S09]  /*0450*/  LEA.HI.X R11, R3, UR7, R0, 0x2, P1 ;  /* 0x00000007030b7c11 */ /* 0x000fd200088f1400 */
.L_x_5:
[----:B------:R-:W-:-:S05]  /*0460*/  IMAD.MOV.U32 R10, RZ, RZ, R15 ;  /* 0x000000ffff0a7224 */ /* 0x000fca00078e000f */
[----:B0-----:R0:W2:Y:S01]  /*0470*/  LDG.E R4, desc[UR4][R10.64] ;  /* 0x000000040a047981 */ /* 0x0010a2000c1e1900 */
[----:B------:R-:W-:Y:S01]  /*0480*/  IADD3 R12, P1, PT, R12, -0x1, RZ ;  /* 0xffffffff0c0c7810 */ /* 0x000fe20007f3e0ff */
[----:B------:R-:W-:-:S03]  /*0490*/  IMAD.MOV.U32 R17, RZ, RZ, 0x1 ;  /* 0x00000001ff117424 */ /* 0x000fc600078e00ff */
[----:B------:R-:W-:Y:S02]  /*04a0*/  IADD3.X R13, PT, PT, R13, -0x1, RZ, P1, !PT ;  /* 0xffffffff0d0d7810 */ /* 0x000fe40000ffe4ff */
[----:B------:R-:W-:-:S04]  /*04b0*/  ISETP.NE.U32.AND P1, PT, R12, RZ, PT ;  /* 0x000000ff0c00720c */ /* 0x000fc80003f25070 */
[----:B------:R-:W-:Y:S02]  /*04c0*/  ISETP.NE.AND.EX P1, PT, R13, RZ, PT, P1 ;  /* 0x000000ff0d00720c */ /* 0x000fe40003f25310 */
[C---:B------:R-:W-:Y:S02]  /*04d0*/  IADD3 R3, P2, PT, R2.reuse, R3, RZ ;  /* 0x0000000302037210 */ /* 0x040fe40007f5e0ff */
[----:B------:R-:W-:-:S03]  /*04e0*/  LEA R15, P3, R2, R15, 0x2 ;  /* 0x0000000f020f7211 */ /* 0x000fc600078610ff */
[----:B------:R-:W-:Y:S01]  /*04f0*/  IMAD.X R0, R5, 0x1, R0, P2 ;  /* 0x0000000105007824 */ /* 0x000fe200010e0600 */
[----:B0-----:R-:W-:Y:S01]  /*0500*/  IADD3.X R11, PT, PT, R11, R14, RZ, P3, !PT ;  /* 0x0000000e0b0b7210 */ /* 0x001fe20001ffe4ff */
[----:B--2---:R-:W-:-:S04]  /*0510*/  VIADD R9, R4, -UR8 ;  /* 0x8000000804097c36 */ /* 0x004fc80008000000 */
[----:B-1----:R-:W-:-:S05]  /*0520*/  IMAD.WIDE R8, R9, 0x4, R6 ;  /* 0x0000000409087825 */ /* 0x002fca00078e0206 */
[----:B------:R0:W-:Y:S01]  /*0530*/  REDG.E.ADD.STRONG.GPU desc[UR4][R8.64], R17 ;  /* 0x000000110800798e */ /* 0x0001e2000c12e104 */
[----:B------:R-:W-:Y:S05]  /*0540*/  @P1 BRA `(.L_x_5) ;  /* 0xfffffffc00c41947 */ /* 0x000fea000383ffff */
.L_x_4:
[----:B------:R-:W-:Y:S05]  /*0550*/  BSYNC.RECONVERGENT B0 ;  /* 0x0000000000007941 */ /* 0x000fea0003800200 */
.L_x_3:
[----:B------:R-:W-:Y:S05]  /*0560*/  @!P0 EXIT ;  /* 0x000000000000894d */ /* 0x000fea0003800000 */
[----:B------:R-:W1:Y:S01]  /*0570*/  LDC.64 R6, c[0x0][0x388] ;  /* 0x0000e200ff067b82 */ /* 0x000e620000000a00 */
[C---:B------:R-:W-:Y:S01]  /*0580*/  SHF.L.U64.HI R5, R2.reuse, 0x2, R5 ;  /* 0x0000000202057819 */ /* 0x040fe20000010205 */
[----:B------:R-:W-:Y:S01]  /*0590*/  IMAD.SHL.U32 R2, R2, 0x4, RZ ;  /* 0x0000000402027824 */ /* 0x000fe200078e00ff */
[----:B------:R-:W2:Y:S01]  /*05a0*/  LDCU UR8, c[0x0][0x398] ;  /* 0x00007300ff0877ac */ /* 0x000ea20008000800 */
[----:B------:R-:W3:Y:S01]  /*05b0*/  LDCU.64 UR6, c[0x0][0x380] ;  /* 0x00007000ff0677ac */ /* 0x000ee20008000a00 */
[----:B------:R-:W4:Y:S04]  /*05c0*/  LDCU.64 UR10, c[0x0][0x390] ;  /* 0x00007200ff0a77ac */ /* 0x000f280008000a00 */
.L_x_6:
[----:B-1-3--:R-:W-:-:S04]  /*05d0*/  LEA R10, P0, R3, UR6, 0x2 ;  /* 0x00000006030a7c11 */ /* 0x00afc8000f8010ff */
[----:B------:R-:W-:-:S05]  /*05e0*/  LEA.HI.X R11, R3, UR7, R0, 0x2, P0 ;  /* 0x00000007030b7c11 */ /* 0x000fca00080f1400 */
[----:B------:R-:W0:Y:S01]  /*05f0*/  LDG.E R4, desc[UR4][R10.64] ;  /* 0x000000040a047981 */ /* 0x000e22000c1e1900 */
[----:B------:R-:W-:-:S05]  /*0600*/  IADD3 R12, P0, PT, R10, R2, RZ ;  /* 0x000000020a0c7210 */ /* 0x000fca0007f1e0ff */
[----:B------:R-:W-:Y:S02]  /*0610*/  IMAD.X R13, R11, 0x1, R5, P0 ;  /* 0x000000010b0d7824 */ /* 0x000fe400000e0605 */
[----:B0-2---:R-:W-:Y:S02]  /*0620*/  VIADD R9, R4, -UR8 ;  /* 0x8000000804097c36 */ /* 0x005fe40008000000 */
[----:B------:R-:W-:Y:S02]  /*0630*/  IMAD.MOV.U32 R4, RZ, RZ, 0x1 ;  /* 0x00000001ff047424 */ /* 0x000fe400078e00ff */
[----:B-1----:R-:W-:-:S05]  /*0640*/  IMAD.WIDE R8, R9, 0x4, R6 ;  /* 0x0000000409087825 */ /* 0x002fca00078e0206 */
[----:B------:R0:W-:Y:S04]  /*0650*/  REDG.E.ADD.STRONG.GPU desc[UR4][R8.64], R4 ;  /* 0x000000040800798e */ /* 0x0001e8000c12e104 */
[----:B------:R-:W2:Y:S01]  /*0660*/  LDG.E R15, desc[UR4][R12.64] ;  /* 0x000000040c0f7981 */ /* 0x000ea2000c1e1900 */
[----:B------:R-:W-:Y:S01]  /*0670*/  IADD3 R14, P0, PT, R12, R2, RZ ;  /* 0x000000020c0e7210 */ /* 0x000fe20007f1e0ff */
[----:B--2---:R-:W-:-:S04]  /*0680*/  VIADD R17, R15, -UR8 ;  /* 0x800000080f117c36 */ /* 0x004fc80008000000 */
[----:B------:R-:W-:Y:S02]  /*0690*/  IMAD.X R15, R13, 0x1, R5, P0 ;  /* 0x000000010d0f7824 */ /* 0x000fe400000e0605 */
[----:B------:R-:W-:-:S05]  /*06a0*/  IMAD.WIDE R10, R17, 0x4, R6 ;  /* 0x00000004110a7825 */ /* 0x000fca00078e0206 */
[----:B------:R1:W-:Y:S04]  /*06b0*/  REDG.E.ADD.STRONG.GPU desc[UR4][R10.64], R4 ;  /* 0x000000040a00798e */ /* 0x0003e8000c12e104 */
[----:B------:R-:W2:Y:S01]  /*06c0*/  LDG.E R17, desc[UR4][R14.64] ;  /* 0x000000040e117981 */ /* 0x000ea2000c1e1900 */
[----:B------:R-:W-:Y:S02]  /*06d0*/  IADD3 R16, P0, PT, R14, R2, RZ ;  /* 0x000000020e107210 */ /* 0x000fe40007f1e0ff */
[----:B--2---:R-:W-:-:S03]  /*06e0*/  IADD3 R19, PT, PT, R17, -UR8, RZ ;  /* 0x8000000811137c10 */ /* 0x004fc6000fffe0ff */
[----:B------:R-:W-:Y:S02]  /*06f0*/  IMAD.X R17, R15, 0x1, R5, P0 ;  /* 0x000000010f117824 */ /* 0x000fe400000e0605 */
[----:B0-----:R-:W-:-:S05]  /*0700*/  IMAD.WIDE R8, R19, 0x4, R6 ;  /* 0x0000000413087825 */ /* 0x001fca00078e0206 */
[----:B------:R1:W-:Y:S04]  /*0710*/  REDG.E.ADD.STRONG.GPU desc[UR4][R8.64], R4 ;  /* 0x000000040800798e */ /* 0x0003e8000c12e104 */
[----:B------:R-:W2:Y:S01]  /*0720*/  LDG.E R16, desc[UR4][R16.64] ;  /* 0x0000000410107981 */ /* 0x000ea2000c1e1900 */
[----:B------:R-:W-:-:S05]  /*0730*/  IADD3 R3, P0, PT, R3, R2, RZ ;  /* 0x0000000203037210 */ /* 0x000fca0007f1e0ff */
[----:B------:R-:W-:Y:S01]  /*0740*/  IMAD.X R0, R0, 0x1, R5, P0 ;  /* 0x0000000100007824 */ /* 0x000fe200000e0605 */
[----:B----4-:R-:W-:-:S04]  /*0750*/  ISETP.GE.U32.AND P0, PT, R3, UR10, PT ;  /* 0x0000000a03007c0c */ /* 0x010fc8000bf06070 */
[----:B------:R-:W-:Y:S01]  /*0760*/  ISETP.GE.AND.EX P0, PT, R0, UR11, PT, P0 ;  /* 0x0000000b00007c0c */ /* 0x000fe2000bf06300 */
[----:B--2---:R-:W-:-:S04]  /*0770*/  VIADD R13, R16, -UR8 ;  /* 0x80000008100d7c36 */ /* 0x004fc80008000000 */
[----:B------:R-:W-:-:S05]  /*0780*/  IMAD.WIDE R12, R13, 0x4, R6 ;  /* 0x000000040d0c7825 */ /* 0x000fca00078e0206 */
[----:B------:R1:W-:Y:S03]  /*0790*/  REDG.E.ADD.STRONG.GPU desc[UR4][R12.64], R4 ;  /* 0x000000040c00798e */ /* 0x0003e6000c12e104 */
[----:B------:R-:W-:Y:S05]  /*07a0*/  @!P0 BRA `(.L_x_6) ;  /* 0xfffffffc00888947 */ /* 0x000fea000383ffff */
[----:B------:R-:W-:Y:S05]  /*07b0*/  EXIT ;  /* 0x000000000000794d */ /* 0x000fea0003800000 */
        .weak           $__internal_0_$__cuda_sm20_div_u64
        .type           $__internal_0_$__cuda_sm20_div_u64,@function
        .size           $__internal_0_$__cuda_sm20_div_u64,(.L_x_8 - $__internal_0_$__cuda_sm20_div_u64)
$__internal_0_$__cuda_sm20_div_u64:
[----:B------:R-:W-:Y:S02]  /*07c0*/  IMAD.MOV.U32 R14, RZ, RZ, R2 ;  /* 0x000000ffff0e7224 */ /* 0x000fe400078e0002 */
[----:B------:R-:W-:-:S04]  /*07d0*/  IMAD.MOV.U32 R15, RZ, RZ, R5 ;  /* 0x000000ffff0f7224 */ /* 0x000fc800078e0005 */
[----:B------:R-:W0:Y:S08]  /*07e0*/  I2F.U64.RP R9, R14 ;  /* 0x0000000e00097312 */ /* 0x000e300000309000 */
[----:B0-----:R-:W0:Y:S02]  /*07f0*/  MUFU.RCP R9, R9 ;  /* 0x0000000900097308 */ /* 0x001e240000001000 */
[----:B0-----:R-:W-:-:S06]  /*0800*/  VIADD R10, R9, 0x1ffffffe ;  /* 0x1ffffffe090a7836 */ /* 0x001fcc0000000000 */
[----:B------:R-:W0:Y:S02]  /*0810*/  F2I.U64.TRUNC R10, R10 ;  /* 0x0000000a000a7311 */ /* 0x000e24000020d800 */
[----:B0-----:R-:W-:-:S04]  /*0820*/  IMAD.WIDE.U32 R12, R10, R2, RZ ;  /* 0x000000020a0c7225 */ /* 0x001fc800078e00ff */
[----:B------:R-:W-:Y:S01]  /*0830*/  IMAD R13, R10, R5, R13 ;  /* 0x000000050a0d7224 */ /* 0x000fe200078e020d */
[----:B------:R-:W-:-:S03]  /*0840*/  IADD3 R17, P0, PT, RZ, -R12, RZ ;  /* 0x8000000cff117210 */ /* 0x000fc60007f1e0ff */
[----:B------:R-:W-:Y:S02]  /*0850*/  IMAD R13, R11, R2, R13 ;  /* 0x000000020b0d7224 */ /* 0x000fe400078e020d */
[----:B------:R-:W-:-:S03]  /*0860*/  IMAD.HI.U32 R12, R10, R17, RZ ;  /* 0x000000110a0c7227 */ /* 0x000fc600078e00ff */
[----:B------:R-:W-:Y:S01]  /*0870*/  IADD3.X R19, PT, PT, RZ, ~R13, RZ, P0, !PT ;  /* 0x8000000dff137210 */ /* 0x000fe200007fe4ff */
[----:B------:R-:W-:-:S04]  /*0880*/  IMAD.MOV.U32 R13, RZ, RZ, R10 ;  /* 0x000000ffff0d7224 */ /* 0x000fc800078e000a */
[----:B------:R-:W-:-:S04]  /*0890*/  IMAD.WIDE.U32 R12, P0, R10, R19, R12 ;  /* 0x000000130a0c7225 */ /* 0x000fc8000780000c */
[C---:B------:R-:W-:Y:S02]  /*08a0*/  IMAD R15, R11.reuse, R19, RZ ;  /* 0x000000130b0f7224 */ /* 0x040fe400078e02ff */
[----:B------:R-:W-:-:S04]  /*08b0*/  IMAD.HI.U32 R12, P1, R11, R17, R12 ;  /* 0x000000110b0c7227 */ /* 0x000fc8000782000c */
[----:B------:R-:W-:Y:S01]  /*08c0*/  IMAD.HI.U32 R9, R11, R19, RZ ;  /* 0x000000130b097227 */ /* 0x000fe200078e00ff */
[----:B------:R-:W-:-:S03]  /*08d0*/  IADD3 R13, P2, PT, R15, R12, RZ ;  /* 0x0000000c0f0d7210 */ /* 0x000fc60007f5e0ff */
[----:B------:R-:W-:Y:S02]  /*08e0*/  IMAD.X R9, R9, 0x1, R11, P0 ;  /* 0x0000000109097824 */ /* 0x000fe400000e060b */
[----:B------:R-:W-:-:S03]  /*08f0*/  IMAD.WIDE.U32 R10, R13, R2, RZ ;  /* 0x000000020d0a7225 */ /* 0x000fc600078e00ff */
[----:B------:R-:W-:Y:S01]  /*0900*/  IADD3.X R9, PT, PT, RZ, RZ, R9, P2, P1 ;  /* 0x000000ffff097210 */ /* 0x000fe200017e2409 */
[----:B------:R-:W-:Y:S01]  /*0910*/  IMAD R11, R13, R5, R11 ;  /* 0x000000050d0b7224 */ /* 0x000fe200078e020b */
[----:B------:R-:W-:-:S03]  /*0920*/  IADD3 R15, P0, PT, RZ, -R10, RZ ;  /* 0x8000000aff0f7210 */ /* 0x000fc60007f1e0ff */
[----:B------:R-:W-:Y:S02]  /*0930*/  IMAD R11, R9, R2, R11 ;  /* 0x00000002090b7224 */ /* 0x000fe400078e020b */
[----:B------:R-:W-:-:S04]  /*0940*/  IMAD.HI.U32 R12, R13, R15, RZ ;  /* 0x0000000f0d0c7227 */ /* 0x000fc800078e00ff */
[----:B------:R-:W-:Y:S02]  /*0950*/  IMAD.X R10, RZ, RZ, ~R11, P0 ;  /* 0x000000ffff0a7224 */ /* 0x000fe400000e0e0b */
[----:B------:R-:W-:Y:S02]  /*0960*/  IMAD.MOV.U32 R11, RZ, RZ, RZ ;  /* 0x000000ffff0b7224 */ /* 0x000fe400078e00ff */
[----:B------:R-:W-:-:S04]  /*0970*/  IMAD.WIDE.U32 R12, P0, R13, R10, R12 ;  /* 0x0000000a0d0c7225 */ /* 0x000fc8000780000c */
[C---:B------:R-:W-:Y:S02]  /*0980*/  IMAD R14, R9.reuse, R10, RZ ;  /* 0x0000000a090e7224 */ /* 0x040fe400078e02ff */
[----:B------:R-:W-:-:S04]  /*0990*/  IMAD.HI.U32 R13, P1, R9, R15, R12 ;  /* 0x0000000f090d7227 */ /* 0x000fc8000782000c */
[----:B------:R-:W-:Y:S01]  /*09a0*/  IMAD.HI.U32 R10, R9, R10, RZ ;  /* 0x0000000a090a7227 */ /* 0x000fe200078e00ff */
[----:B------:R-:W-:-:S03]  /*09b0*/  IADD3 R13, P2, PT, R14, R13, RZ ;  /* 0x0000000d0e0d7210 */ /* 0x000fc60007f5e0ff */
[----:B------:R-:W-:Y:S02]  /*09c0*/  IMAD.X R9, R10, 0x1, R9, P0 ;  /* 0x000000010a097824 */ /* 0x000fe400000e0609 */
[----:B------:R-:W-:-:S03]  /*09d0*/  IMAD.HI.U32 R10, R13, R7, RZ ;  /* 0x000000070d0a7227 */ /* 0x000fc600078e00ff */
[----:B------:R-:W-:Y:S01]  /*09e0*/  IADD3.X R9, PT, PT, RZ, RZ, R9, P2, P1 ;  /* 0x000000ffff097210 */ /* 0x000fe200017e2409 */
[----:B------:R-:W-:-:S04]  /*09f0*/  IMAD.WIDE.U32 R10, R13, R6, R10 ;  /* 0x000000060d0a7225 */ /* 0x000fc800078e000a */
[C---:B------:R-:W-:Y:S02]  /*0a00*/  IMAD R13, R9.reuse, R6, RZ ;  /* 0x00000006090d7224 */ /* 0x040fe400078e02ff */
[----:B------:R-:W-:-:S04]  /*0a10*/  IMAD.HI.U32 R10, P0, R9, R7, R10 ;  /* 0x00000007090a7227 */ /* 0x000fc8000780000a */
[----:B------:R-:W-:Y:S01]  /*0a20*/  IMAD.HI.U32 R9, R9, R6, RZ ;  /* 0x0000000609097227 */ /* 0x000fe200078e00ff */
[----:B------:R-:W-:-:S03]  /*0a30*/  IADD3 R13, P1, PT, R13, R10, RZ ;  /* 0x0000000a0d0d7210 */ /* 0x000fc60007f3e0ff */
[----:B------:R-:W-:Y:S02]  /*0a40*/  IMAD.X R9, RZ, RZ, R9, P0 ;  /* 0x000000ffff097224 */ /* 0x000fe400000e0609 */
[----:B------:R-:W-:-:S03]  /*0a50*/  IMAD.WIDE.U32 R10, R13, R2, RZ ;  /* 0x000000020d0a7225 */ /* 0x000fc600078e00ff */
[----:B------:R-:W-:Y:S01]  /*0a60*/  IADD3.X R9, PT, PT, RZ, R9, RZ, P1, !PT ;  /* 0x00000009ff097210 */ /* 0x000fe20000ffe4ff */
[----:B------:R-:W-:Y:S01]  /*0a70*/  IMAD R11, R13, R5, R11 ;  /* 0x000000050d0b7224 */ /* 0x000fe200078e020b */
[----:B------:R-:W-:-:S03]  /*0a80*/  IADD3 R15, P1, PT, -R10, R7, RZ ;  /* 0x000000070a0f7210 */ /* 0x000fc60007f3e1ff */
[-C--:B------:R-:W-:Y:S01]  /*0a90*/  IMAD R11, R9, R2.reuse, R11 ;  /* 0x00000002090b7224 */ /* 0x080fe200078e020b */
[----:B------:R-:W-:-:S03]  /*0aa0*/  ISETP.GE.U32.AND P0, PT, R15, R2, PT ;  /* 0x000000020f00720c */ /* 0x000fc60003f06070 */
[----:B------:R-:W-:Y:S01]  /*0ab0*/  IMAD.X R14, R6, 0x1, ~R11, P1 ;  /* 0x00000001060e7824 */ /* 0x000fe200008e0e0b */
[----:B------:R-:W-:Y:S02]  /*0ac0*/  IADD3 R6, P2, PT, R13, 0x1, RZ ;  /* 0x000000010d067810 */ /* 0x000fe40007f5e0ff */
[----:B------:R-:W-:Y:S02]  /*0ad0*/  IADD3 R7, P1, PT, -R2, R15, RZ ;  /* 0x0000000f02077210 */ /* 0x000fe40007f3e1ff */
[C---:B------:R-:W-:Y:S01]  /*0ae0*/  ISETP.GE.U32.AND.EX P0, PT, R14.reuse, R5, PT, P0 ;  /* 0x000000050e00720c */ /* 0x040fe20003f06100 */
[----:B------:R-:W-:Y:S02]  /*0af0*/  IMAD.X R10, RZ, RZ, R9, P2 ;  /* 0x000000ffff0a7224 */ /* 0x000fe400010e0609 */
[----:B------:R-:W-:Y:S01]  /*0b00*/  IMAD.X R12, R14, 0x1, ~R5, P1 ;  /* 0x000000010e0c7824 */ /* 0x000fe200008e0e05 */
[----:B------:R-:W-:Y:S02]  /*0b10*/  SEL R13, R6, R13, P0 ;  /* 0x0000000d060d7207 */ /* 0x000fe40000000000 */
[----:B------:R-:W-:-:S02]  /*0b20*/  SEL R7, R7, R15, P0 ;  /* 0x0000000f07077207 */ /* 0x000fc40000000000 */
[----:B------:R-:W-:Y:S01]  /*0b30*/  SEL R10, R10, R9, P0 ;  /* 0x000000090a0a7207 */ /* 0x000fe20000000000 */
[----:B------:R-:W-:Y:S01]  /*0b40*/  IMAD.MOV.U32 R9, RZ, RZ, 0x0 ;  /* 0x00000000ff097424 */ /* 0x000fe200078e00ff */
[----:B------:R-:W-:Y:S02]  /*0b50*/  IADD3 R6, P2, PT, R13, 0x1, RZ ;  /* 0x000000010d067810 */ /* 0x000fe40007f5e0ff */
[----:B------:R-:W-:Y:S02]  /*0b60*/  SEL R12, R12, R14, P0 ;  /* 0x0000000e0c0c7207 */ /* 0x000fe40000000000 */
[----:B------:R-:W-:Y:S01]  /*0b70*/  ISETP.GE.U32.AND P0, PT, R7, R2, PT ;  /* 0x000000020700720c */ /* 0x000fe20003f06070 */
[----:B------:R-:W-:Y:S01]  /*0b80*/  IMAD.X R7, RZ, RZ, R10, P2 ;  /* 0x000000ffff077224 */ /* 0x000fe200010e060a */
[----:B------:R-:W-:Y:S02]  /*0b90*/  ISETP.NE.U32.AND P1, PT, R2, RZ, PT ;  /* 0x000000ff0200720c */ /* 0x000fe40003f25070 */
[----:B------:R-:W-:-:S02]  /*0ba0*/  ISETP.GE.U32.AND.EX P0, PT, R12, R5, PT, P0 ;  /* 0x000000050c00720c */ /* 0x000fc40003f06100 */
[----:B------:R-:W-:Y:S02]  /*0bb0*/  ISETP.NE.AND.EX P1, PT, R5, RZ, PT, P1 ;  /* 0x000000ff0500720c */ /* 0x000fe40003f25310 */
[----:B------:R-:W-:Y:S02]  /*0bc0*/  SEL R6, R6, R13, P0 ;  /* 0x0000000d06067207 */ /* 0x000fe40000000000 */
[----:B------:R-:W-:Y:S02]  /*0bd0*/  SEL R7, R7, R10, P0 ;  /* 0x0000000a07077207 */ /* 0x000fe40000000000 */
[----:B------:R-:W-:Y:S02]  /*0be0*/  SEL R6, R6, 0xffffffff, P1 ;  /* 0xffffffff06067807 */ /* 0x000fe40000800000 */
[----:B------:R-:W-:Y:S01]  /*0bf0*/  SEL R7, R7, 0xffffffff, P1 ;  /* 0xffffffff07077807 */ /* 0x000fe20000800000 */
[----:B------:R-:W-:Y:S06]  /*0c00*/  RET.REL.NODEC R8 `(_Z16count_charactersPiS_li) ;  /* 0xfffffff008fc7950 */ /* 0x000fec0003c3ffff */
.L_x_7:
[----:B------:R-:W-:-:S00]  /*0c10*/  BRA `(.L_x_7) ;  /* 0xfffffffc00fc7947 */ /* 0x000fc0000383ffff */
[----:B------:R-:W-:-:S00]  /*0c20*/  NOP ;  /* 0x0000000000007918 */ /* 0x000fc00000000000 */
        /* <DEDUP_REMOVED lines=13> */
.L_x_8:


//--------------------- .nv.shared.reserved.0     --------------------------
	.section	.nv.shared.reserved.0,"aw",@nobits
	.weak		__nv_reservedSMEM_offset_0_alias
	.size		__nv_reservedSMEM_offset_0_alias, 0, 64
	.other		__nv_reservedSMEM_offset_0_alias,@"STO_CUDA_RESERVED_SHARED STV_DEFAULT"
__nv_reservedSMEM_offset_0_alias:
	.zero		0
	.zero		64


//--------------------- .nv.constant0._Z16count_charactersPiS_li --------------------------
	.section	.nv.constant0._Z16count_charactersPiS_li,"a",@progbits
	.sectionflags	@""
	.align	4
.nv.constant0._Z16count_charactersPiS_li:
	.zero		924


//--------------------- SYMBOLS --------------------------

	.type		.nv.reservedSmem.offset0,@object
	.size		.nv.reservedSmem.offset0,0x4
